//
// Generated by NVIDIA NVVM Compiler
//
// Compiler Build ID: CL-36424714
// Cuda compilation tools, release 13.0, V13.0.88
// Based on NVVM 20.0.0
//

.version 9.0
.target sm_100
.address_size 64

	// .globl	_Z13life3d_kernelPKcPci

.visible .entry _Z13life3d_kernelPKcPci(
	.param .u64 .ptr .align 1 _Z13life3d_kernelPKcPci_param_0,
	.param .u64 .ptr .align 1 _Z13life3d_kernelPKcPci_param_1,
	.param .u32 _Z13life3d_kernelPKcPci_param_2
)
{
	.reg .pred 	%p<15>;
	.reg .b16 	%rs<4>;
	.reg .b32 	%r<162>;
	.reg .b64 	%rd<65>;

	ld.param.u64 	%rd2, [_Z13life3d_kernelPKcPci_param_0];
	ld.param.u64 	%rd3, [_Z13life3d_kernelPKcPci_param_1];
	ld.param.u32 	%r7, [_Z13life3d_kernelPKcPci_param_2];
	cvta.to.global.u64 	%rd1, %rd3;
	mov.u32 	%r8, %ctaid.x;
	mov.u32 	%r9, %ntid.x;
	mov.u32 	%r10, %tid.x;
	mad.lo.s32 	%r1, %r8, %r9, %r10;
	mov.u32 	%r11, %ctaid.y;
	mov.u32 	%r12, %ntid.y;
	mov.u32 	%r13, %tid.y;
	mad.lo.s32 	%r14, %r11, %r12, %r13;
	mov.u32 	%r15, %ctaid.z;
	mov.u32 	%r16, %ntid.z;
	mov.u32 	%r17, %tid.z;
	mad.lo.s32 	%r3, %r15, %r16, %r17;
	max.s32 	%r18, %r1, %r14;
	max.s32 	%r19, %r3, %r18;
	setp.ge.s32 	%p1, %r19, %r7;
	@%p1 bra 	$L__BB0_6;
	cvta.to.global.u64 	%rd4, %rd2;
	mad.lo.s32 	%r20, %r7, %r1, %r14;
	mad.lo.s32 	%r4, %r20, %r7, %r3;
	setp.gt.s32 	%p2, %r1, 0;
	selp.b32 	%r21, 0, %r7, %p2;
	add.s32 	%r22, %r1, %r21;
	add.s32 	%r23, %r22, -1;
	mul.lo.s32 	%r24, %r23, %r7;
	add.s32 	%r25, %r14, -1;
	setp.eq.s32 	%p3, %r14, 0;
	selp.b32 	%r26, %r7, 0, %p3;
	add.s32 	%r27, %r25, %r24;
	add.s32 	%r28, %r27, %r26;
	mul.lo.s32 	%r29, %r28, %r7;
	setp.eq.s32 	%p4, %r3, 0;
	selp.b32 	%r30, %r7, 0, %p4;
	add.s32 	%r31, %r3, -1;
	add.s32 	%r32, %r31, %r29;
	add.s32 	%r33, %r32, %r30;
	cvt.s64.s32 	%rd5, %r33;
	add.s64 	%rd6, %rd4, %rd5;
	ld.global.s8 	%r34, [%rd6];
	add.s32 	%r35, %r3, %r29;
	cvt.s64.s32 	%rd7, %r35;
	add.s64 	%rd8, %rd4, %rd7;
	ld.global.s8 	%r36, [%rd8];
	add.s32 	%r37, %r34, %r36;
	add.s32 	%r38, %r3, 1;
	setp.lt.u32 	%p5, %r38, %r7;
	selp.b32 	%r39, 0, %r7, %p5;
	sub.s32 	%r40, %r32, %r39;
	add.s32 	%r41, %r40, 2;
	cvt.s64.s32 	%rd9, %r41;
	add.s64 	%rd10, %rd4, %rd9;
	ld.global.s8 	%r42, [%rd10];
	add.s32 	%r43, %r37, %r42;
	add.s32 	%r44, %r14, %r24;
	mul.lo.s32 	%r45, %r44, %r7;
	add.s32 	%r46, %r31, %r45;
	add.s32 	%r47, %r46, %r30;
	cvt.s64.s32 	%rd11, %r47;
	add.s64 	%rd12, %rd4, %rd11;
	ld.global.s8 	%r48, [%rd12];
	add.s32 	%r49, %r43, %r48;
	add.s32 	%r50, %r3, %r45;
	cvt.s64.s32 	%rd13, %r50;
	add.s64 	%rd14, %rd4, %rd13;
	ld.global.s8 	%r51, [%rd14];
	add.s32 	%r52, %r49, %r51;
	sub.s32 	%r53, %r46, %r39;
	add.s32 	%r54, %r53, 2;
	cvt.s64.s32 	%rd15, %r54;
	add.s64 	%rd16, %rd4, %rd15;
	ld.global.s8 	%r55, [%rd16];
	add.s32 	%r56, %r52, %r55;
	add.s32 	%r57, %r14, 1;
	setp.lt.u32 	%p6, %r57, %r7;
	selp.b32 	%r58, 0, %r7, %p6;
	sub.s32 	%r59, %r27, %r58;
	add.s32 	%r60, %r59, 2;
	mul.lo.s32 	%r61, %r60, %r7;
	add.s32 	%r62, %r31, %r61;
	add.s32 	%r63, %r62, %r30;
	cvt.s64.s32 	%rd17, %r63;
	add.s64 	%rd18, %rd4, %rd17;
	ld.global.s8 	%r64, [%rd18];
	add.s32 	%r65, %r56, %r64;
	add.s32 	%r66, %r3, %r61;
	cvt.s64.s32 	%rd19, %r66;
	add.s64 	%rd20, %rd4, %rd19;
	ld.global.s8 	%r67, [%rd20];
	add.s32 	%r68, %r65, %r67;
	sub.s32 	%r69, %r62, %r39;
	add.s32 	%r70, %r69, 2;
	cvt.s64.s32 	%rd21, %r70;
	add.s64 	%rd22, %rd4, %rd21;
	ld.global.s8 	%r71, [%rd22];
	add.s32 	%r72, %r68, %r71;
	shr.s32 	%r73, %r1, 31;
	and.b32  	%r74, %r73, %r7;
	add.s32 	%r75, %r74, %r1;
	mul.lo.s32 	%r76, %r75, %r7;
	add.s32 	%r77, %r25, %r76;
	add.s32 	%r78, %r77, %r26;
	mul.lo.s32 	%r79, %r78, %r7;
	add.s32 	%r80, %r31, %r79;
	add.s32 	%r81, %r80, %r30;
	cvt.s64.s32 	%rd23, %r81;
	add.s64 	%rd24, %rd4, %rd23;
	ld.global.s8 	%r82, [%rd24];
	add.s32 	%r83, %r72, %r82;
	add.s32 	%r84, %r3, %r79;
	cvt.s64.s32 	%rd25, %r84;
	add.s64 	%rd26, %rd4, %rd25;
	ld.global.s8 	%r85, [%rd26];
	add.s32 	%r86, %r83, %r85;
	sub.s32 	%r87, %r80, %r39;
	add.s32 	%r88, %r87, 2;
	cvt.s64.s32 	%rd27, %r88;
	add.s64 	%rd28, %rd4, %rd27;
	ld.global.s8 	%r89, [%rd28];
	add.s32 	%r90, %r86, %r89;
	add.s32 	%r91, %r14, %r76;
	mad.lo.s32 	%r92, %r91, %r7, %r31;
	add.s32 	%r93, %r92, %r30;
	cvt.s64.s32 	%rd29, %r93;
	add.s64 	%rd30, %rd4, %rd29;
	ld.global.s8 	%r94, [%rd30];
	add.s32 	%r95, %r90, %r94;
	sub.s32 	%r96, %r92, %r39;
	add.s32 	%r97, %r96, 2;
	cvt.s64.s32 	%rd31, %r97;
	add.s64 	%rd32, %rd4, %rd31;
	ld.global.s8 	%r98, [%rd32];
	add.s32 	%r99, %r95, %r98;
	sub.s32 	%r100, %r77, %r58;
	add.s32 	%r101, %r100, 2;
	mul.lo.s32 	%r102, %r101, %r7;
	add.s32 	%r103, %r31, %r102;
	add.s32 	%r104, %r103, %r30;
	cvt.s64.s32 	%rd33, %r104;
	add.s64 	%rd34, %rd4, %rd33;
	ld.global.s8 	%r105, [%rd34];
	add.s32 	%r106, %r99, %r105;
	add.s32 	%r107, %r3, %r102;
	cvt.s64.s32 	%rd35, %r107;
	add.s64 	%rd36, %rd4, %rd35;
	ld.global.s8 	%r108, [%rd36];
	add.s32 	%r109, %r106, %r108;
	sub.s32 	%r110, %r103, %r39;
	add.s32 	%r111, %r110, 2;
	cvt.s64.s32 	%rd37, %r111;
	add.s64 	%rd38, %rd4, %rd37;
	ld.global.s8 	%r112, [%rd38];
	add.s32 	%r113, %r109, %r112;
	add.s32 	%r114, %r1, 1;
	setp.lt.s32 	%p7, %r1, -1;
	setp.lt.s32 	%p8, %r114, %r7;
	selp.b32 	%r115, 0, %r7, %p8;
	neg.s32 	%r116, %r115;
	selp.b32 	%r117, %r7, %r116, %p7;
	add.s32 	%r118, %r117, %r114;
	mul.lo.s32 	%r119, %r118, %r7;
	add.s32 	%r120, %r25, %r119;
	add.s32 	%r121, %r120, %r26;
	mul.lo.s32 	%r122, %r121, %r7;
	add.s32 	%r123, %r31, %r122;
	add.s32 	%r124, %r123, %r30;
	cvt.s64.s32 	%rd39, %r124;
	add.s64 	%rd40, %rd4, %rd39;
	ld.global.s8 	%r125, [%rd40];
	add.s32 	%r126, %r113, %r125;
	add.s32 	%r127, %r3, %r122;
	cvt.s64.s32 	%rd41, %r127;
	add.s64 	%rd42, %rd4, %rd41;
	ld.global.s8 	%r128, [%rd42];
	add.s32 	%r129, %r126, %r128;
	sub.s32 	%r130, %r123, %r39;
	add.s32 	%r131, %r130, 2;
	cvt.s64.s32 	%rd43, %r131;
	add.s64 	%rd44, %rd4, %rd43;
	ld.global.s8 	%r132, [%rd44];
	add.s32 	%r133, %r129, %r132;
	add.s32 	%r134, %r14, %r119;
	mul.lo.s32 	%r135, %r134, %r7;
	add.s32 	%r136, %r31, %r135;
	add.s32 	%r137, %r136, %r30;
	cvt.s64.s32 	%rd45, %r137;
	add.s64 	%rd46, %rd4, %rd45;
	ld.global.s8 	%r138, [%rd46];
	add.s32 	%r139, %r133, %r138;
	add.s32 	%r140, %r3, %r135;
	cvt.s64.s32 	%rd47, %r140;
	add.s64 	%rd48, %rd4, %rd47;
	ld.global.s8 	%r141, [%rd48];
	add.s32 	%r142, %r139, %r141;
	sub.s32 	%r143, %r136, %r39;
	add.s32 	%r144, %r143, 2;
	cvt.s64.s32 	%rd49, %r144;
	add.s64 	%rd50, %rd4, %rd49;
	ld.global.s8 	%r145, [%rd50];
	add.s32 	%r146, %r142, %r145;
	sub.s32 	%r147, %r120, %r58;
	add.s32 	%r148, %r147, 2;
	mul.lo.s32 	%r149, %r148, %r7;
	add.s32 	%r150, %r31, %r149;
	add.s32 	%r151, %r150, %r30;
	cvt.s64.s32 	%rd51, %r151;
	add.s64 	%rd52, %rd4, %rd51;
	ld.global.s8 	%r152, [%rd52];
	add.s32 	%r153, %r146, %r152;
	add.s32 	%r154, %r3, %r149;
	cvt.s64.s32 	%rd53, %r154;
	add.s64 	%rd54, %rd4, %rd53;
	ld.global.s8 	%r155, [%rd54];
	add.s32 	%r156, %r153, %r155;
	sub.s32 	%r157, %r150, %r39;
	add.s32 	%r158, %r157, 2;
	cvt.s64.s32 	%rd55, %r158;
	add.s64 	%rd56, %rd4, %rd55;
	ld.global.s8 	%r159, [%rd56];
	add.s32 	%r160, %r156, %r159;
	cvt.s64.s32 	%rd57, %r4;
	add.s64 	%rd58, %rd4, %rd57;
	ld.global.u8 	%rs1, [%rd58];
	setp.eq.s16 	%p9, %rs1, 0;
	add.s32 	%r161, %r160, -8;
	setp.gt.u32 	%p10, %r161, -4;
	or.pred  	%p11, %p9, %p10;
	@%p11 bra 	$L__BB0_3;
	add.s64 	%rd64, %rd1, %rd57;
	mov.b16 	%rs3, 0;
	st.global.u8 	[%rd64], %rs3;
	bra.uni 	$L__BB0_6;
$L__BB0_3:
	setp.ne.s16 	%p12, %rs1, 0;
	setp.ne.s32 	%p13, %r160, 6;
	or.pred  	%p14, %p12, %p13;
	@%p14 bra 	$L__BB0_5;
	add.s64 	%rd62, %rd1, %rd57;
	mov.b16 	%rs2, 1;
	st.global.u8 	[%rd62], %rs2;
	bra.uni 	$L__BB0_6;
$L__BB0_5:
	add.s64 	%rd60, %rd1, %rd57;
	st.global.u8 	[%rd60], %rs1;
$L__BB0_6:
	ret;

}


// ===== COMPILED SASS (sm_100) =====

	.target	sm_100

	.elftype	@"ET_EXEC"


//--------------------- .note.nv.tkinfo           --------------------------
	.section	.note.nv.tkinfo,"",@"SHT_NOTE"
	.sectionflags	@"SHF_NOTE_NV_TKINFO"
	.tkinfo
        /*0018*/ 	.word	0x00000002
        /*0030*/ 	.string	""
        /*0030*/ 	.string	"ptxas"
        /*0030*/ 	.string	"Cuda compilation tools, release 13.0, V13.0.88"
        /*0030*/ 	.string	"Build cuda_13.0.r13.0/compiler.36424714_0"
        /*0030*/ 	.string	"-arch sm_100 -m 64 "



//--------------------- .note.nv.cuinfo           --------------------------
	.section	.note.nv.cuinfo,"",@"SHT_NOTE"
	.sectionflags	@"SHF_NOTE_NV_CUINFO"
        /*0018*/ 	.short	0x0002
        /*001a*/ 	.short	0x0064
        /*001c*/ 	.short	0x0082
	.zero		2


//--------------------- .nv.info                  --------------------------
	.section	.nv.info,"",@"SHT_CUDA_INFO"
	.align	4


	//----- nvinfo : EIATTR_REGCOUNT
	.align		4
        /*0000*/ 	.byte	0x04, 0x2f
        /*0002*/ 	.short	(.L_1 - .L_0)
	.align		4
.L_0:
        /*0004*/ 	.word	index@(_Z13life3d_kernelPKcPci)
        /*0008*/ 	.word	0x00000020


	//----- nvinfo : EIATTR_FRAME_SIZE
	.align		4
.L_1:
        /*000c*/ 	.byte	0x04, 0x11
        /*000e*/ 	.short	(.L_3 - .L_2)
	.align		4
.L_2:
        /*0010*/ 	.word	index@(_Z13life3d_kernelPKcPci)
        /*0014*/ 	.word	0x00000000


	//----- nvinfo : EIATTR_MIN_STACK_SIZE
	.align		4
.L_3:
        /*0018*/ 	.byte	0x04, 0x12
        /*001a*/ 	.short	(.L_5 - .L_4)
	.align		4
.L_4:
        /*001c*/ 	.word	index@(_Z13life3d_kernelPKcPci)
        /*0020*/ 	.word	0x00000000
.L_5:


//--------------------- .nv.compat                --------------------------
	.section	.nv.compat,"",@"SHT_CUDA_COMPAT_INFO"
	.align	4
        /*0000*/ 	.byte	0x02, 0x09, 0x00, 0x00, 0x02, 0x02, 0x01, 0x00, 0x02, 0x05, 0x05, 0x00, 0x03, 0x07, 0x01, 0x01
        /*0010*/ 	.byte	0x02, 0x03, 0x00, 0x00, 0x02, 0x06, 0x01, 0x00, 0x04, 0x0b, 0x08, 0x00, 0x09, 0x00, 0x00, 0x00
        /*0020*/ 	.byte	0x00, 0x00, 0x00, 0x00


//--------------------- .nv.info._Z13life3d_kernelPKcPci --------------------------
	.section	.nv.info._Z13life3d_kernelPKcPci,"",@"SHT_CUDA_INFO"
	.sectionflags	@""
	.align	4


	//----- nvinfo : EIATTR_CUDA_API_VERSION
	.align		4
        /*0000*/ 	.byte	0x04, 0x37
        /*0002*/ 	.short	(.L_7 - .L_6)
.L_6:
        /*0004*/ 	.word	0x00000082


	//----- nvinfo : EIATTR_KPARAM_INFO
	.align		4
.L_7:
        /*0008*/ 	.byte	0x04, 0x17
        /*000a*/ 	.short	(.L_9 - .L_8)
.L_8:
        /*000c*/ 	.word	0x00000000
        /*0010*/ 	.short	0x0002
        /*0012*/ 	.short	0x0010
        /*0014*/ 	.byte	0x00, 0xf0, 0x11, 0x00


	//----- nvinfo : EIATTR_KPARAM_INFO
	.align		4
.L_9:
        /*0018*/ 	.byte	0x04, 0x17
        /*001a*/ 	.short	(.L_11 - .L_10)
.L_10:
        /*001c*/ 	.word	0x00000000
        /*0020*/ 	.short	0x0001
        /*0022*/ 	.short	0x0008
        /*0024*/ 	.byte	0x00, 0xf5, 0x21, 0x00


	//----- nvinfo : EIATTR_KPARAM_INFO
	.align		4
.L_11:
        /*0028*/ 	.byte	0x04, 0x17
        /*002a*/ 	.short	(.L_13 - .L_12)
.L_12:
        /*002c*/ 	.word	0x00000000
        /*0030*/ 	.short	0x0000
        /*0032*/ 	.short	0x0000
        /*0034*/ 	.byte	0x00, 0xf5, 0x21, 0x00


	//----- nvinfo : EIATTR_SPARSE_MMA_MASK
	.align		4
.L_13:
        /*0038*/ 	.byte	0x03, 0x50
        /*003a*/ 	.short	0x0000


	//----- nvinfo : EIATTR_MAXREG_COUNT
	.align		4
        /*003c*/ 	.byte	0x03, 0x1b
        /*003e*/ 	.short	0x00ff


	//----- nvinfo : EIATTR_MERCURY_ISA_VERSION
	.align		4
        /*0040*/ 	.byte	0x03, 0x5f
        /*0042*/ 	.short	0x0101


	//----- nvinfo : EIATTR_VRC_CTA_INIT_COUNT
	.align		4
        /*0044*/ 	.byte	0x02, 0x4a
	.zero		1
	.zero		1


	//----- nvinfo : EIATTR_EXIT_INSTR_OFFSETS
	.align		4
        /*0048*/ 	.byte	0x04, 0x1c
        /*004a*/ 	.short	(.L_15 - .L_14)


	//   ....[0]....
.L_14:
        /*004c*/ 	.word	0x00000100


	//   ....[1]....
        /*0050*/ 	.word	0x00000c30


	//   ....[2]....
        /*0054*/ 	.word	0x00000cb0


	//   ....[3]....
        /*0058*/ 	.word	0x00000d00


	//----- nvinfo : EIATTR_CBANK_PARAM_SIZE
	.align		4
.L_15:
        /*005c*/ 	.byte	0x03, 0x19
        /*005e*/ 	.short	0x0014


	//----- nvinfo : EIATTR_PARAM_CBANK
	.align		4
        /*0060*/ 	.byte	0x04, 0x0a
        /*0062*/ 	.short	(.L_17 - .L_16)
	.align		4
.L_16:
        /*0064*/ 	.word	index@(.nv.constant0._Z13life3d_kernelPKcPci)
        /*0068*/ 	.short	0x0380
        /*006a*/ 	.short	0x0014


	//----- nvinfo : EIATTR_SW_WAR
	.align		4
.L_17:
        /*006c*/ 	.byte	0x04, 0x36
        /*006e*/ 	.short	(.L_19 - .L_18)
.L_18:
        /*0070*/ 	.word	0x00000008
.L_19:


//--------------------- .nv.callgraph             --------------------------
	.section	.nv.callgraph,"",@"SHT_CUDA_CALLGRAPH"
	.align	4
	.sectionentsize	8
	.align		4
        /*0000*/ 	.word	0x00000000
	.align		4
        /*0004*/ 	.word	0xffffffff
	.align		4
        /*0008*/ 	.word	0x00000000
	.align		4
        /*000c*/ 	.word	0xfffffffe
	.align		4
        /*0010*/ 	.word	0x00000000
	.align		4
        /*0014*/ 	.word	0xfffffffd
	.align		4
        /*0018*/ 	.word	0x00000000
	.align		4
        /*001c*/ 	.word	0xfffffffc


//--------------------- .text._Z13life3d_kernelPKcPci --------------------------
	.section	.text._Z13life3d_kernelPKcPci,"ax",@progbits
	.align	128
        .global         _Z13life3d_kernelPKcPci
        .type           _Z13life3d_kernelPKcPci,@function
        .size           _Z13life3d_kernelPKcPci,(.L_x_1 - _Z13life3d_kernelPKcPci)
        .other          _Z13life3d_kernelPKcPci,@"STO_CUDA_ENTRY STV_DEFAULT"
_Z13life3d_kernelPKcPci:
.text._Z13life3d_kernelPKcPci:
[----:B------:R-:W-:Y:S01]  /*0000*/  LDC R1, c[0x0][0x37c] ;  /* 0x0000df00ff017b82 */ /* 0x000fe20000000800 */
[----:B------:R-:W0:Y:S07]  /*0010*/  S2R R3, SR_TID.X ;  /* 0x0000000000037919 */ /* 0x000e2e0000002100 */
[----:B------:R-:W0:Y:S01]  /*0020*/  LDC R10, c[0x0][0x360] ;  /* 0x0000d800ff0a7b82 */ /* 0x000e220000000800 */
[----:B------:R-:W1:Y:S01]  /*0030*/  S2R R0, SR_TID.Y ;  /* 0x0000000000007919 */ /* 0x000e620000002200 */
[----:B------:R-:W2:Y:S06]  /*0040*/  S2R R2, SR_TID.Z ;  /* 0x0000000000027919 */ /* 0x000eac0000002300 */
[----:B------:R-:W1:Y:S08]  /*0050*/  LDC R5, c[0x0][0x364] ;  /* 0x0000d900ff057b82 */ /* 0x000e700000000800 */
[----:B------:R-:W0:Y:S08]  /*0060*/  S2UR UR4, SR_CTAID.X ;  /* 0x00000000000479c3 */ /* 0x000e300000002500 */
[----:B------:R-:W1:Y:S08]  /*0070*/  S2UR UR5, SR_CTAID.Y ;  /* 0x00000000000579c3 */ /* 0x000e700000002600 */
[----:B------:R-:W2:Y:S08]  /*0080*/  S2UR UR6, SR_CTAID.Z ;  /* 0x00000000000679c3 */ /* 0x000eb00000002700 */
[----:B------:R-:W2:Y:S01]  /*0090*/  LDC R7, c[0x0][0x368] ;  /* 0x0000da00ff077b82 */ /* 0x000ea20000000800 */
[----:B0-----:R-:W-:-:S07]  /*00a0*/  IMAD R10, R10, UR4, R3 ;  /* 0x000000040a0a7c24 */ /* 0x001fce000f8e0203 */
[----:B------:R-:W0:Y:S01]  /*00b0*/  LDC R8, c[0x0][0x390] ;  /* 0x0000e400ff087b82 */ /* 0x000e220000000800 */
[----:B-1----:R-:W-:Y:S02]  /*00c0*/  IMAD R5, R5, UR5, R0 ;  /* 0x0000000505057c24 */ /* 0x002fe4000f8e0200 */
[----:B--2---:R-:W-:-:S05]  /*00d0*/  IMAD R7, R7, UR6, R2 ;  /* 0x0000000607077c24 */ /* 0x004fca000f8e0202 */
[----:B------:R-:W-:-:S04]  /*00e0*/  VIMNMX3 R3, R10, R5, R7, !PT ;  /* 0x000000050a03720f */ /* 0x000fc80007800107 */
[----:B0-----:R-:W-:-:S13]  /*00f0*/  ISETP.GE.AND P0, PT, R3, R8, PT ;  /* 0x000000080300720c */ /* 0x001fda0003f06270 */
[----:B------:R-:W-:Y:S05]  /*0100*/  @P0 EXIT ;  /* 0x000000000000094d */ /* 0x000fea0003800000 */
[----:B------:R-:W-:Y:S01]  /*0110*/  ISETP.GT.AND P0, PT, R10, RZ, PT ;  /* 0x000000ff0a00720c */ /* 0x000fe20003f04270 */
[----:B------:R-:W-:Y:S01]  /*0120*/  VIADD R27, R5, 0xffffffff ;  /* 0xffffffff051b7836 */ /* 0x000fe20000000000 */
[----:B------:R-:W0:Y:S01]  /*0130*/  LDCU.64 UR6, c[0x0][0x380] ;  /* 0x00007000ff0677ac */ /* 0x000e220008000a00 */
[C---:B------:R-:W-:Y:S01]  /*0140*/  VIADD R11, R7.reuse, 0x1 ;  /* 0x00000001070b7836 */ /* 0x040fe20000000000 */
[----:B------:R-:W-:Y:S01]  /*0150*/  SEL R3, R8, RZ, !P0 ;  /* 0x000000ff08037207 */ /* 0x000fe20004000000 */
[----:B------:R-:W-:Y:S01]  /*0160*/  VIADD R9, R7, 0xffffffff ;  /* 0xffffffff07097836 */ /* 0x000fe20000000000 */
[----:B------:R-:W-:Y:S01]  /*0170*/  ISETP.NE.AND P0, PT, R5, RZ, PT ;  /* 0x000000ff0500720c */ /* 0x000fe20003f05270 */
[----:B------:R-:W1:Y:S01]  /*0180*/  LDCU.64 UR4, c[0x0][0x358] ;  /* 0x00006b00ff0477ac */ /* 0x000e620008000a00 */
[----:B------:R-:W-:Y:S02]  /*0190*/  IADD3 R3, PT, PT, R10, -0x1, R3 ;  /* 0xffffffff0a037810 */ /* 0x000fe40007ffe003 */
[----:B------:R-:W-:-:S02]  /*01a0*/  SEL R13, R8, RZ, !P0 ;  /* 0x000000ff080d7207 */ /* 0x000fc40004000000 */
[----:B------:R-:W-:Y:S01]  /*01b0*/  ISETP.NE.AND P0, PT, R7, RZ, PT ;  /* 0x000000ff0700720c */ /* 0x000fe20003f05270 */
[-C--:B------:R-:W-:Y:S01]  /*01c0*/  IMAD R26, R3, R8.reuse, R27 ;  /* 0x00000008031a7224 */ /* 0x080fe200078e021b */
[----:B------:R-:W-:Y:S02]  /*01d0*/  ISETP.GE.U32.AND P1, PT, R11, R8, PT ;  /* 0x000000080b00720c */ /* 0x000fe40003f26070 */
[C---:B------:R-:W-:Y:S01]  /*01e0*/  SEL R2, R8.reuse, RZ, !P0 ;  /* 0x000000ff08027207 */ /* 0x040fe20004000000 */
[----:B------:R-:W-:Y:S01]  /*01f0*/  IMAD.IADD R0, R13, 0x1, R26 ;  /* 0x000000010d007824 */ /* 0x000fe200078e021a */
[----:B------:R-:W-:-:S03]  /*0200*/  SEL R6, R8, RZ, P1 ;  /* 0x000000ff08067207 */ /* 0x000fc60000800000 */
[CC--:B------:R-:W-:Y:S02]  /*0210*/  IMAD R11, R0.reuse, R8.reuse, R9 ;  /* 0x00000008000b7224 */ /* 0x0c0fe400078e0209 */
[----:B------:R-:W-:Y:S02]  /*0220*/  IMAD R0, R0, R8, R7 ;  /* 0x0000000800007224 */ /* 0x000fe400078e0207 */
[----:B------:R-:W-:Y:S01]  /*0230*/  IMAD.IADD R4, R2, 0x1, R11 ;  /* 0x0000000102047824 */ /* 0x000fe200078e020b */
[----:B------:R-:W-:Y:S02]  /*0240*/  IADD3 R11, PT, PT, R11, 0x2, -R6 ;  /* 0x000000020b0b7810 */ /* 0x000fe40007ffe806 */
[----:B0-----:R-:W-:Y:S02]  /*0250*/  IADD3 R18, P1, PT, R0, UR6, RZ ;  /* 0x0000000600127c10 */ /* 0x001fe4000ff3e0ff */
[----:B------:R-:W-:Y:S02]  /*0260*/  IADD3 R16, P0, PT, R4, UR6, RZ ;  /* 0x0000000604107c10 */ /* 0x000fe4000ff1e0ff */
[----:B------:R-:W-:-:S02]  /*0270*/  IADD3 R14, P2, PT, R11, UR6, RZ ;  /* 0x000000060b0e7c10 */ /* 0x000fc4000ff5e0ff */
[----:B------:R-:W-:Y:S02]  /*0280*/  LEA.HI.X.SX32 R19, R0, UR7, 0x1, P1 ;  /* 0x0000000700137c11 */ /* 0x000fe400088f0eff */
[----:B------:R-:W-:Y:S02]  /*0290*/  LEA.HI.X.SX32 R17, R4, UR7, 0x1, P0 ;  /* 0x0000000704117c11 */ /* 0x000fe400080f0eff */
[----:B------:R-:W-:Y:S01]  /*02a0*/  LEA.HI.X.SX32 R15, R11, UR7, 0x1, P2 ;  /* 0x000000070b0f7c11 */ /* 0x000fe200090f0eff */
[----:B-1----:R0:W2:Y:S04]  /*02b0*/  LDG.E.S8 R24, desc[UR4][R18.64] ;  /* 0x0000000412187981 */ /* 0x0020a8000c1e1300 */
[----:B------:R1:W2:Y:S04]  /*02c0*/  LDG.E.S8 R25, desc[UR4][R16.64] ;  /* 0x0000000410197981 */ /* 0x0002a8000c1e1300 */
[----:B------:R3:W2:Y:S01]  /*02d0*/  LDG.E.S8 R4, desc[UR4][R14.64] ;  /* 0x000000040e047981 */ /* 0x0006a2000c1e1300 */
[----:B------:R-:W-:-:S02]  /*02e0*/  VIADD R11, R5, 0x1 ;  /* 0x00000001050b7836 */ /* 0x000fc40000000000 */
[----:B------:R-:W-:-:S03]  /*02f0*/  IMAD R3, R3, R8, R5 ;  /* 0x0000000803037224 */ /* 0x000fc600078e0205 */
[-C--:B------:R-:W-:Y:S01]  /*0300*/  ISETP.GE.U32.AND P0, PT, R11, R8.reuse, PT ;  /* 0x000000080b00720c */ /* 0x080fe20003f06070 */
[CC--:B------:R-:W-:Y:S02]  /*0310*/  IMAD R11, R3.reuse, R8.reuse, R7 ;  /* 0x00000008030b7224 */ /* 0x0c0fe400078e0207 */
[----:B------:R-:W-:Y:S01]  /*0320*/  IMAD R3, R3, R8, R9 ;  /* 0x0000000803037224 */ /* 0x000fe200078e0209 */
[----:B------:R-:W-:Y:S02]  /*0330*/  SEL R22, R8, RZ, P0 ;  /* 0x000000ff08167207 */ /* 0x000fe40000000000 */
[----:B------:R-:W-:Y:S01]  /*0340*/  IADD3 R20, P0, PT, R11, UR6, RZ ;  /* 0x000000060b147c10 */ /* 0x000fe2000ff1e0ff */
[----:B------:R-:W-:Y:S01]  /*0350*/  IMAD.IADD R0, R2, 0x1, R3 ;  /* 0x0000000102007824 */ /* 0x000fe200078e0203 */
[----:B------:R-:W-:Y:S02]  /*0360*/  IADD3 R26, PT, PT, R26, 0x2, -R22 ;  /* 0x000000021a1a7810 */ /* 0x000fe40007ffe816 */
[----:B------:R-:W-:-:S02]  /*0370*/  IADD3 R12, PT, PT, R3, 0x2, -R6 ;  /* 0x00000002030c7810 */ /* 0x000fc40007ffe806 */
[----:B------:R-:W-:Y:S01]  /*0380*/  LEA.HI.X.SX32 R21, R11, UR7, 0x1, P0 ;  /* 0x000000070b157c11 */ /* 0x000fe200080f0eff */
[----:B------:R-:W-:Y:S01]  /*0390*/  IMAD R3, R26, R8, R9 ;  /* 0x000000081a037224 */ /* 0x000fe200078e0209 */
[----:B0-----:R-:W-:Y:S02]  /*03a0*/  IADD3 R18, P0, PT, R0, UR6, RZ ;  /* 0x0000000600127c10 */ /* 0x001fe4000ff1e0ff */
[----:B-1----:R-:W-:Y:S01]  /*03b0*/  IADD3 R16, P1, PT, R12, UR6, RZ ;  /* 0x000000060c107c10 */ /* 0x002fe2000ff3e0ff */
[----:B------:R-:W-:Y:S01]  /*03c0*/  IMAD.IADD R11, R2, 0x1, R3 ;  /* 0x00000001020b7824 */ /* 0x000fe200078e0203 */
[----:B------:R-:W-:Y:S01]  /*03d0*/  LEA.HI.X.SX32 R19, R0, UR7, 0x1, P0 ;  /* 0x0000000700137c11 */ /* 0x000fe200080f0eff */
[----:B------:R-:W4:Y:S01]  /*03e0*/  LDG.E.S8 R23, desc[UR4][R20.64] ;  /* 0x0000000414177981 */ /* 0x000f22000c1e1300 */
[----:B------:R-:W-:Y:S02]  /*03f0*/  LEA.HI.X.SX32 R17, R12, UR7, 0x1, P1 ;  /* 0x000000070c117c11 */ /* 0x000fe400088f0eff */
[C---:B---3--:R-:W-:Y:S01]  /*0400*/  IADD3 R14, P0, PT, R11.reuse, UR6, RZ ;  /* 0x000000060b0e7c10 */ /* 0x048fe2000ff1e0ff */
[----:B------:R-:W4:Y:S03]  /*0410*/  LDG.E.S8 R12, desc[UR4][R18.64] ;  /* 0x00000004120c7981 */ /* 0x000f26000c1e1300 */
[----:B------:R-:W-:-:S02]  /*0420*/  LEA.HI.X.SX32 R15, R11, UR7, 0x1, P0 ;  /* 0x000000070b0f7c11 */ /* 0x000fc400080f0eff */
[----:B------:R-:W3:Y:S04]  /*0430*/  LDG.E.S8 R11, desc[UR4][R16.64] ;  /* 0x00000004100b7981 */ /* 0x000ee8000c1e1300 */
[----:B------:R0:W3:Y:S01]  /*0440*/  LDG.E.S8 R0, desc[UR4][R14.64] ;  /* 0x000000040e007981 */ /* 0x0000e2000c1e1300 */
[----:B------:R-:W-:Y:S01]  /*0450*/  SHF.R.S32.HI R29, RZ, 0x1f, R10 ;  /* 0x0000001fff1d7819 */ /* 0x000fe2000001140a */
[----:B------:R-:W-:-:S03]  /*0460*/  IMAD R26, R26, R8, R7 ;  /* 0x000000081a1a7224 */ /* 0x000fc600078e0207 */
[----:B------:R-:W-:Y:S01]  /*0470*/  LOP3.LUT R28, R29, R8, RZ, 0xc0, !PT ;  /* 0x000000081d1c7212 */ /* 0x000fe200078ec0ff */
[----:B------:R-:W-:-:S04]  /*0480*/  VIADD R29, R10, 0x1 ;  /* 0x000000010a1d7836 */ /* 0x000fc80000000000 */
[----:B0-----:R-:W-:Y:S01]  /*0490*/  IMAD.IADD R14, R10, 0x1, R28 ;  /* 0x000000010a0e7824 */ /* 0x001fe200078e021c */
[----:B------:R-:W-:-:S03]  /*04a0*/  ISETP.GE.AND P0, PT, R29, R8, PT ;  /* 0x000000081d00720c */ /* 0x000fc60003f06270 */
[-C--:B------:R-:W-:Y:S01]  /*04b0*/  IMAD R28, R14, R8.reuse, R27 ;  /* 0x000000080e1c7224 */ /* 0x080fe200078e021b */
[----:B------:R-:W-:Y:S01]  /*04c0*/  SEL R18, R8, RZ, P0 ;  /* 0x000000ff08127207 */ /* 0x000fe20000000000 */
[----:B------:R-:W-:Y:S01]  /*04d0*/  IMAD R21, R14, R8, R5 ;  /* 0x000000080e157224 */ /* 0x000fe200078e0205 */
[----:B------:R-:W-:-:S03]  /*04e0*/  ISETP.GE.AND P0, PT, R10, -0x1, PT ;  /* 0xffffffff0a00780c */ /* 0x000fc60003f06270 */
[----:B------:R-:W-:Y:S01]  /*04f0*/  IMAD.MOV R17, RZ, RZ, -R18 ;  /* 0x000000ffff117224 */ /* 0x000fe200078e0a12 */
[----:B------:R-:W-:Y:S01]  /*0500*/  IADD3 R18, P1, PT, R26, UR6, RZ ;  /* 0x000000061a127c10 */ /* 0x000fe2000ff3e0ff */
[----:B------:R-:W-:-:S03]  /*0510*/  IMAD R21, R21, R8, R9 ;  /* 0x0000000815157224 */ /* 0x000fc600078e0209 */
[----:B------:R-:W-:Y:S01]  /*0520*/  SEL R16, R17, R8, P0 ;  /* 0x0000000811107207 */ /* 0x000fe20000000000 */
[----:B------:R-:W-:Y:S01]  /*0530*/  IMAD.IADD R17, R2, 0x1, R21 ;  /* 0x0000000102117824 */ /* 0x000fe200078e0215 */
[----:B------:R-:W-:Y:S02]  /*0540*/  IADD3 R21, PT, PT, R21, 0x2, -R6 ;  /* 0x0000000215157810 */ /* 0x000fe40007ffe806 */
[----:B------:R-:W-:-:S05]  /*0550*/  LEA.HI.X.SX32 R19, R26, UR7, 0x1, P1 ;  /* 0x000000071a137c11 */ /* 0x000fca00088f0eff */
[----:B------:R0:W5:Y:S01]  /*0560*/  LDG.E.S8 R26, desc[UR4][R18.64] ;  /* 0x00000004121a7981 */ /* 0x000162000c1e1300 */
[----:B------:R-:W-:-:S04]  /*0570*/  IMAD R10, R10, R8, R5 ;  /* 0x000000080a0a7224 */ /* 0x000fc800078e0205 */
[-CC-:B------:R-:W-:Y:S01]  /*0580*/  IMAD R10, R10, R8.reuse, R7.reuse ;  /* 0x000000080a0a7224 */ /* 0x180fe200078e0207 */
[----:B--2---:R-:W-:Y:S01]  /*0590*/  IADD3 R24, PT, PT, R4, R25, R24 ;  /* 0x0000001904187210 */ /* 0x004fe20007ffe018 */
[----:B------:R-:W-:Y:S02]  /*05a0*/  IMAD.IADD R4, R13, 0x1, R28 ;  /* 0x000000010d047824 */ /* 0x000fe400078e021c */
[----:B------:R-:W-:Y:S02]  /*05b0*/  IMAD.IADD R25, R29, 0x1, R16 ;  /* 0x000000011d197824 */ /* 0x000fe400078e0210 */
[----:B------:R-:W-:-:S05]  /*05c0*/  IMAD R15, R4, R8, R7 ;  /* 0x00000008040f7224 */ /* 0x000fca00078e0207 */
[C---:B------:R-:W-:Y:S02]  /*05d0*/  IADD3 R14, P0, PT, R15.reuse, UR6, RZ ;  /* 0x000000060f0e7c10 */ /* 0x040fe4000ff1e0ff */
[----:B------:R-:W-:Y:S02]  /*05e0*/  IADD3 R28, PT, PT, R28, 0x2, -R22 ;  /* 0x000000021c1c7810 */ /* 0x000fe40007ffe816 */
[----:B------:R-:W-:Y:S02]  /*05f0*/  LEA.HI.X.SX32 R15, R15, UR7, 0x1, P0 ;  /* 0x000000070f0f7c11 */ /* 0x000fe400080f0eff */
[----:B------:R-:W-:Y:S01]  /*0600*/  IADD3 R16, P0, PT, R17, UR6, RZ ;  /* 0x0000000611107c10 */ /* 0x000fe2000ff1e0ff */
[-C--:B------:R-:W-:Y:S02]  /*0610*/  IMAD R29, R28, R8.reuse, R7 ;  /* 0x000000081c1d7224 */ /* 0x080fe400078e0207 */
[-C--:B------:R-:W-:Y:S01]  /*0620*/  IMAD R27, R25, R8.reuse, R27 ;  /* 0x00000008191b7224 */ /* 0x080fe200078e021b */
[----:B------:R-:W-:Y:S01]  /*0630*/  LEA.HI.X.SX32 R17, R17, UR7, 0x1, P0 ;  /* 0x0000000711117c11 */ /* 0x000fe200080f0eff */
[----:B------:R1:W2:Y:S01]  /*0640*/  LDG.E.S8 R14, desc[UR4][R14.64] ;  /* 0x000000040e0e7981 */ /* 0x0002a2000c1e1300 */
[----:B------:R-:W-:Y:S01]  /*0650*/  IADD3 R20, P0, PT, R21, UR6, RZ ;  /* 0x0000000615147c10 */ /* 0x000fe2000ff1e0ff */
[----:B------:R-:W-:-:S02]  /*0660*/  IMAD R25, R25, R8, R5 ;  /* 0x0000000819197224 */ /* 0x000fc400078e0205 */
[----:B------:R3:W2:Y:S01]  /*0670*/  LDG.E.S8 R16, desc[UR4][R16.64] ;  /* 0x0000000410107981 */ /* 0x0006a2000c1e1300 */
[----:B------:R-:W-:Y:S02]  /*0680*/  LEA.HI.X.SX32 R21, R21, UR7, 0x1, P0 ;  /* 0x0000000715157c11 */ /* 0x000fe400080f0eff */
[----:B0-----:R-:W-:Y:S02]  /*0690*/  IADD3 R18, P0, PT, R29, UR6, RZ ;  /* 0x000000061d127c10 */ /* 0x001fe4000ff1e0ff */
[----:B------:R-:W-:Y:S01]  /*06a0*/  IADD3 R5, PT, PT, R3, 0x2, -R6 ;  /* 0x0000000203057810 */ /* 0x000fe20007ffe806 */
[----:B-1----:R-:W-:Y:S01]  /*06b0*/  IMAD.IADD R15, R13, 0x1, R27 ;  /* 0x000000010d0f7824 */ /* 0x002fe200078e021b */
[----:B------:R-:W-:Y:S01]  /*06c0*/  LEA.HI.X.SX32 R19, R29, UR7, 0x1, P0 ;  /* 0x000000071d137c11 */ /* 0x000fe200080f0eff */
[----:B------:R-:W-:Y:S01]  /*06d0*/  IMAD R29, R4, R8, R9 ;  /* 0x00000008041d7224 */ /* 0x000fe200078e0209 */
[----:B----4-:R-:W-:Y:S01]  /*06e0*/  IADD3 R24, PT, PT, R23, R24, R12 ;  /* 0x0000001817187210 */ /* 0x010fe20007ffe00c */
[----:B------:R0:W4:Y:S02]  /*06f0*/  LDG.E.S8 R20, desc[UR4][R20.64] ;  /* 0x0000000414147981 */ /* 0x000124000c1e1300 */
[----:B------:R-:W-:Y:S01]  /*0700*/  IMAD.IADD R13, R2, 0x1, R29 ;  /* 0x00000001020d7824 */ /* 0x000fe200078e021d */
[----:B------:R-:W-:Y:S01]  /*0710*/  IADD3 R4, P0, PT, R5, UR6, RZ ;  /* 0x0000000605047c10 */ /* 0x000fe2000ff1e0ff */
[----:B------:R-:W-:Y:S01]  /*0720*/  IMAD R23, R28, R8, R9 ;  /* 0x000000081c177224 */ /* 0x000fe200078e0209 */
[----:B---3--:R-:W-:Y:S01]  /*0730*/  IADD3 R17, PT, PT, R29, 0x2, -R6 ;  /* 0x000000021d117810 */ /* 0x008fe20007ffe806 */
[----:B------:R-:W3:Y:S01]  /*0740*/  LDG.E.S8 R3, desc[UR4][R18.64] ;  /* 0x0000000412037981 */ /* 0x000ee2000c1e1300 */
[----:B------:R-:W-:-:S02]  /*0750*/  IADD3 R12, P1, PT, R13, UR6, RZ ;  /* 0x000000060d0c7c10 */ /* 0x000fc4000ff3e0ff */
[----:B------:R-:W-:Y:S02]  /*0760*/  IADD3 R27, PT, PT, R27, 0x2, -R22 ;  /* 0x000000021b1b7810 */ /* 0x000fe40007ffe816 */
[----:B------:R-:W-:Y:S02]  /*0770*/  LEA.HI.X.SX32 R5, R5, UR7, 0x1, P0 ;  /* 0x0000000705057c11 */ /* 0x000fe400080f0eff */
[----:B------:R-:W-:Y:S02]  /*0780*/  IADD3 R11, PT, PT, R0, R24, R11 ;  /* 0x00000018000b7210 */ /* 0x000fe40007ffe00b */
[----:B------:R-:W-:Y:S01]  /*0790*/  IADD3 R22, P0, PT, R17, UR6, RZ ;  /* 0x0000000611167c10 */ /* 0x000fe2000ff1e0ff */
[----:B0-----:R-:W-:Y:S01]  /*07a0*/  IMAD.IADD R21, R2, 0x1, R23 ;  /* 0x0000000102157824 */ /* 0x001fe200078e0217 */
[----:B------:R-:W-:Y:S01]  /*07b0*/  LEA.HI.X.SX32 R13, R13, UR7, 0x1, P1 ;  /* 0x000000070d0d7c11 */ /* 0x000fe200088f0eff */
[----:B------:R0:W5:Y:S01]  /*07c0*/  LDG.E.S8 R0, desc[UR4][R4.64] ;  /* 0x0000000404007981 */ /* 0x000162000c1e1300 */
[----:B------:R-:W-:-:S02]  /*07d0*/  IADD3 R24, PT, PT, R23, 0x2, -R6 ;  /* 0x0000000217187810 */ /* 0x000fc40007ffe806 */
[----:B------:R-:W-:Y:S02]  /*07e0*/  LEA.HI.X.SX32 R23, R17, UR7, 0x1, P0 ;  /* 0x0000000711177c11 */ /* 0x000fe400080f0eff */
[----:B------:R1:W2:Y:S01]  /*07f0*/  LDG.E.S8 R17, desc[UR4][R12.64] ;  /* 0x000000040c117981 */ /* 0x0002a2000c1e1300 */
[C---:B------:R-:W-:Y:S01]  /*0800*/  IADD3 R28, P0, PT, R24.reuse, UR6, RZ ;  /* 0x00000006181c7c10 */ /* 0x040fe2000ff1e0ff */
[-C--:B0-----:R-:W-:Y:S01]  /*0810*/  IMAD R5, R15, R8.reuse, R7 ;  /* 0x000000080f057224 */ /* 0x081fe200078e0207 */
[----:B------:R-:W-:Y:S01]  /*0820*/  IADD3 R18, P1, PT, R21, UR6, RZ ;  /* 0x0000000615127c10 */ /* 0x000fe2000ff3e0ff */
[----:B-1----:R-:W-:Y:S01]  /*0830*/  IMAD R13, R15, R8, R9 ;  /* 0x000000080f0d7224 */ /* 0x002fe200078e0209 */
[----:B------:R-:W-:Y:S02]  /*0840*/  LEA.HI.X.SX32 R29, R24, UR7, 0x1, P0 ;  /* 0x00000007181d7c11 */ /* 0x000fe400080f0eff */
[----:B------:R-:W-:Y:S01]  /*0850*/  IADD3 R4, P0, PT, R5, UR6, RZ ;  /* 0x0000000605047c10 */ /* 0x000fe2000ff1e0ff */
[----:B------:R-:W-:Y:S01]  /*0860*/  IMAD.IADD R24, R2, 0x1, R13 ;  /* 0x0000000102187824 */ /* 0x000fe200078e020d */
[----:B------:R-:W-:Y:S01]  /*0870*/  LEA.HI.X.SX32 R19, R21, UR7, 0x1, P1 ;  /* 0x0000000715137c11 */ /* 0x000fe200088f0eff */
[----:B------:R-:W3:Y:S01]  /*0880*/  LDG.E.S8 R28, desc[UR4][R28.64] ;  /* 0x000000041c1c7981 */ /* 0x000ee2000c1e1300 */
[----:B------:R-:W-:-:S02]  /*0890*/  LEA.HI.X.SX32 R5, R5, UR7, 0x1, P0 ;  /* 0x0000000705057c11 */ /* 0x000fc400080f0eff */
[----:B------:R-:W-:Y:S01]  /*08a0*/  IADD3 R12, P0, PT, R24, UR6, RZ ;  /* 0x00000006180c7c10 */ /* 0x000fe2000ff1e0ff */
[----:B------:R0:W4:Y:S04]  /*08b0*/  LDG.E.S8 R15, desc[UR4][R18.64] ;  /* 0x00000004120f7981 */ /* 0x000128000c1e1300 */
[----:B------:R1:W3:Y:S04]  /*08c0*/  LDG.E.S8 R21, desc[UR4][R22.64] ;  /* 0x0000000416157981 */ /* 0x0002e8000c1e1300 */
[----:B------:R1:W4:Y:S01]  /*08d0*/  LDG.E.S8 R29, desc[UR4][R4.64] ;  /* 0x00000004041d7981 */ /* 0x000322000c1e1300 */
[----:B0-----:R-:W-:-:S02]  /*08e0*/  IADD3 R18, PT, PT, R13, 0x2, -R6 ;  /* 0x000000020d127810 */ /* 0x001fc40007ffe806 */
[----:B------:R-:W-:Y:S01]  /*08f0*/  LEA.HI.X.SX32 R13, R24, UR7, 0x1, P0 ;  /* 0x00000007180d7c11 */ /* 0x000fe200080f0eff */
[----:B------:R-:W-:Y:S01]  /*0900*/  IMAD R24, R25, R8, R9 ;  /* 0x0000000819187224 */ /* 0x000fe200078e0209 */
[----:B-1----:R-:W-:-:S03]  /*0910*/  IADD3 R22, P1, PT, R18, UR6, RZ ;  /* 0x0000000612167c10 */ /* 0x002fc6000ff3e0ff */
[----:B------:R-:W-:Y:S01]  /*0920*/  IMAD.IADD R19, R2, 0x1, R24 ;  /* 0x0000000102137824 */ /* 0x000fe200078e0218 */
[----:B------:R-:W-:Y:S01]  /*0930*/  LEA.HI.X.SX32 R23, R18, UR7, 0x1, P1 ;  /* 0x0000000712177c11 */ /* 0x000fe200088f0eff */
[----:B------:R-:W-:Y:S01]  /*0940*/  IMAD R25, R25, R8, R7 ;  /* 0x0000000819197224 */ /* 0x000fe200078e0207 */
[----:B------:R-:W4:Y:S02]  /*0950*/  LDG.E.S8 R12, desc[UR4][R12.64] ;  /* 0x000000040c0c7981 */ /* 0x000f24000c1e1300 */
[C---:B------:R-:W-:Y:S02]  /*0960*/  IADD3 R18, P0, PT, R19.reuse, UR6, RZ ;  /* 0x0000000613127c10 */ /* 0x040fe4000ff1e0ff */
[----:B------:R-:W4:Y:S02]  /*0970*/  LDG.E.S8 R22, desc[UR4][R22.64] ;  /* 0x0000000416167981 */ /* 0x000f24000c1e1300 */
[----:B------:R-:W-:Y:S02]  /*0980*/  LEA.HI.X.SX32 R19, R19, UR7, 0x1, P0 ;  /* 0x0000000713137c11 */ /* 0x000fe400080f0eff */
[----:B------:R-:W-:-:S04]  /*0990*/  IADD3 R4, P0, PT, R25, UR6, RZ ;  /* 0x0000000619047c10 */ /* 0x000fc8000ff1e0ff */
[----:B------:R-:W-:Y:S01]  /*09a0*/  LEA.HI.X.SX32 R5, R25, UR7, 0x1, P0 ;  /* 0x0000000719057c11 */ /* 0x000fe200080f0eff */
[CC--:B------:R-:W-:Y:S01]  /*09b0*/  IMAD R25, R27.reuse, R8.reuse, R9 ;  /* 0x000000081b197224 */ /* 0x0c0fe200078e0209 */
[----:B------:R-:W-:Y:S01]  /*09c0*/  IADD3 R9, PT, PT, R24, 0x2, -R6 ;  /* 0x0000000218097810 */ /* 0x000fe20007ffe806 */
[----:B------:R-:W-:Y:S01]  /*09d0*/  IMAD R7, R27, R8, R7 ;  /* 0x000000081b077224 */ /* 0x000fe200078e0207 */
[----:B------:R0:W4:Y:S01]  /*09e0*/  LDG.E.S8 R19, desc[UR4][R18.64] ;  /* 0x0000000412137981 */ /* 0x000122000c1e1300 */
[----:B------:R-:W-:Y:S01]  /*09f0*/  IMAD.IADD R2, R2, 0x1, R25 ;  /* 0x0000000102027824 */ /* 0x000fe200078e0219 */
[----:B------:R-:W-:Y:S02]  /*0a00*/  IADD3 R8, P0, PT, R9, UR6, RZ ;  /* 0x0000000609087c10 */ /* 0x000fe4000ff1e0ff */
[----:B------:R-:W-:Y:S01]  /*0a10*/  IADD3 R24, P1, PT, R7, UR6, RZ ;  /* 0x0000000607187c10 */ /* 0x000fe2000ff3e0ff */
[----:B------:R1:W4:Y:S01]  /*0a20*/  LDG.E.S8 R13, desc[UR4][R4.64] ;  /* 0x00000004040d7981 */ /* 0x000322000c1e1300 */
[----:B------:R-:W-:-:S02]  /*0a30*/  LEA.HI.X.SX32 R9, R9, UR7, 0x1, P0 ;  /* 0x0000000709097c11 */ /* 0x000fc400080f0eff */
[----:B0-----:R-:W-:-:S03]  /*0a40*/  IADD3 R18, PT, PT, R25, 0x2, -R6 ;  /* 0x0000000219127810 */ /* 0x001fc60007ffe806 */
[----:B------:R-:W4:Y:S01]  /*0a50*/  LDG.E.S8 R8, desc[UR4][R8.64] ;  /* 0x0000000408087981 */ /* 0x000f22000c1e1300 */
[C---:B------:R-:W-:Y:S02]  /*0a60*/  IADD3 R6, P0, PT, R2.reuse, UR6, RZ ;  /* 0x0000000602067c10 */ /* 0x040fe4000ff1e0ff */
[----:B------:R-:W-:Y:S02]  /*0a70*/  LEA.HI.X.SX32 R25, R7, UR7, 0x1, P1 ;  /* 0x0000000707197c11 */ /* 0x000fe400088f0eff */
[----:B------:R-:W-:Y:S02]  /*0a80*/  LEA.HI.X.SX32 R7, R2, UR7, 0x1, P0 ;  /* 0x0000000702077c11 */ /* 0x000fe400080f0eff */
[C---:B-1----:R-:W-:Y:S01]  /*0a90*/  IADD3 R4, P1, PT, R18.reuse, UR6, RZ ;  /* 0x0000000612047c10 */ /* 0x042fe2000ff3e0ff */
[----:B------:R-:W4:Y:S03]  /*0aa0*/  LDG.E.S8 R24, desc[UR4][R24.64] ;  /* 0x0000000418187981 */ /* 0x000f26000c1e1300 */
[----:B------:R-:W-:Y:S01]  /*0ab0*/  LEA.HI.X.SX32 R5, R18, UR7, 0x1, P1 ;  /* 0x0000000712057c11 */ /* 0x000fe200088f0eff */
[----:B------:R-:W4:Y:S04]  /*0ac0*/  LDG.E.S8 R7, desc[UR4][R6.64] ;  /* 0x0000000406077981 */ /* 0x000f28000c1e1300 */
[----:B------:R0:W4:Y:S01]  /*0ad0*/  LDG.E.S8 R23, desc[UR4][R4.64] ;  /* 0x0000000404177981 */ /* 0x000122000c1e1300 */
[----:B------:R-:W-:-:S02]  /*0ae0*/  SHF.R.S32.HI R2, RZ, 0x1f, R10 ;  /* 0x0000001fff027819 */ /* 0x000fc4000001140a */
[----:B0-----:R-:W-:-:S04]  /*0af0*/  IADD3 R4, P0, PT, R10, UR6, RZ ;  /* 0x000000060a047c10 */ /* 0x001fc8000ff1e0ff */
[----:B------:R-:W-:-:S05]  /*0b00*/  IADD3.X R5, PT, PT, R2, UR7, RZ, P0, !PT ;  /* 0x0000000702057c10 */ /* 0x000fca00087fe4ff */
[----:B------:R-:W4:Y:S01]  /*0b10*/  LDG.E.U8 R18, desc[UR4][R4.64] ;  /* 0x0000000404127981 */ /* 0x000f22000c1e1100 */
[----:B-----5:R-:W-:-:S04]  /*0b20*/  IADD3 R0, PT, PT, R0, R11, R26 ;  /* 0x0000000b00007210 */ /* 0x020fc80007ffe01a */
[----:B--2---:R-:W-:-:S04]  /*0b30*/  IADD3 R0, PT, PT, R14, R0, R17 ;  /* 0x000000000e007210 */ /* 0x004fc80007ffe011 */
[----:B---3--:R-:W-:-:S04]  /*0b40*/  IADD3 R0, PT, PT, R16, R0, R21 ;  /* 0x0000000010007210 */ /* 0x008fc80007ffe015 */
[----:B----4-:R-:W-:-:S04]  /*0b50*/  IADD3 R0, PT, PT, R15, R0, R20 ;  /* 0x000000000f007210 */ /* 0x010fc80007ffe014 */
[----:B------:R-:W-:-:S04]  /*0b60*/  IADD3 R0, PT, PT, R28, R0, R3 ;  /* 0x000000001c007210 */ /* 0x000fc80007ffe003 */
[----:B------:R-:W-:-:S04]  /*0b70*/  IADD3 R0, PT, PT, R29, R0, R12 ;  /* 0x000000001d007210 */ /* 0x000fc80007ffe00c */
[----:B------:R-:W-:-:S04]  /*0b80*/  IADD3 R0, PT, PT, R19, R0, R22 ;  /* 0x0000000013007210 */ /* 0x000fc80007ffe016 */
[----:B------:R-:W-:-:S04]  /*0b90*/  IADD3 R0, PT, PT, R8, R0, R13 ;  /* 0x0000000008007210 */ /* 0x000fc80007ffe00d */
[----:B------:R-:W-:-:S05]  /*0ba0*/  IADD3 R0, PT, PT, R24, R0, R7 ;  /* 0x0000000018007210 */ /* 0x000fca0007ffe007 */
[----:B------:R-:W-:-:S04]  /*0bb0*/  IMAD.IADD R0, R0, 0x1, R23 ;  /* 0x0000000100007824 */ /* 0x000fc800078e0217 */
[----:B------:R-:W-:-:S05]  /*0bc0*/  VIADD R3, R0, 0xfffffff8 ;  /* 0xfffffff800037836 */ /* 0x000fca0000000000 */
[----:B------:R-:W-:-:S04]  /*0bd0*/  ISETP.GT.U32.AND P0, PT, R3, -0x4, PT ;  /* 0xfffffffc0300780c */ /* 0x000fc80003f04070 */
[----:B------:R-:W-:-:S13]  /*0be0*/  ISETP.EQ.OR P0, PT, R18, RZ, P0 ;  /* 0x000000ff1200720c */ /* 0x000fda0000702670 */
[----:B------:R-:W0:Y:S02]  /*0bf0*/  @!P0 LDC.64 R4, c[0x0][0x388] ;  /* 0x0000e200ff048b82 */ /* 0x000e240000000a00 */
[----:B0-----:R-:W-:-:S05]  /*0c00*/  @!P0 IADD3 R4, P1, PT, R10, R4, RZ ;  /* 0x000000040a048210 */ /* 0x001fca0007f3e0ff */
[----:B------:R-:W-:-:S05]  /*0c10*/  @!P0 IMAD.X R5, R2, 0x1, R5, P1 ;  /* 0x0000000102058824 */ /* 0x000fca00008e0605 */
[----:B------:R0:W-:Y:S01]  /*0c20*/  @!P0 STG.E.U8 desc[UR4][R4.64], RZ ;  /* 0x000000ff04008986 */ /* 0x0001e2000c101104 */
[----:B------:R-:W-:Y:S05]  /*0c30*/  @!P0 EXIT ;  /* 0x000000000000894d */ /* 0x000fea0003800000 */
[----:B------:R-:W-:Y:S01]  /*0c40*/  ISETP.NE.AND P0, PT, R0, 0x6, PT ;  /* 0x000000060000780c */ /* 0x000fe20003f05270 */
[----:B------:R-:W-:-:S03]  /*0c50*/  IMAD.MOV.U32 R0, RZ, RZ, 0x1 ;  /* 0x00000001ff007424 */ /* 0x000fc600078e00ff */
[----:B------:R-:W-:-:S13]  /*0c60*/  ISETP.NE.OR P0, PT, R18, RZ, P0 ;  /* 0x000000ff1200720c */ /* 0x000fda0000705670 */
[----:B0-----:R-:W0:Y:S02]  /*0c70*/  @!P0 LDC.64 R4, c[0x0][0x388] ;  /* 0x0000e200ff048b82 */ /* 0x001e240000000a00 */
[----:B0-----:R-:W-:-:S05]  /*0c80*/  @!P0 IADD3 R4, P1, PT, R10, R4, RZ ;  /* 0x000000040a048210 */ /* 0x001fca0007f3e0ff */
[----:B------:R-:W-:-:S05]  /*0c90*/  @!P0 IMAD.X R5, R2, 0x1, R5, P1 ;  /* 0x0000000102058824 */ /* 0x000fca00008e0605 */
[----:B------:R0:W-:Y:S01]  /*0ca0*/  @!P0 STG.E.U8 desc[UR4][R4.64], R0 ;  /* 0x0000000004008986 */ /* 0x0001e2000c101104 */
[----:B------:R-:W-:Y:S05]  /*0cb0*/  @!P0 EXIT ;  /* 0x000000000000894d */ /* 0x000fea0003800000 */
[----:B------:R-:W1:Y:S02]  /*0cc0*/  LDCU.64 UR6, c[0x0][0x388] ;  /* 0x00007100ff0677ac */ /* 0x000e640008000a00 */
[----:B-1----:R-:W-:-:S04]  /*0cd0*/  IADD3 R10, P0, PT, R10, UR6, RZ ;  /* 0x000000060a0a7c10 */ /* 0x002fc8000ff1e0ff */
[----:B------:R-:W-:-:S05]  /*0ce0*/  IADD3.X R11, PT, PT, R2, UR7, RZ, P0, !PT ;  /* 0x00000007020b7c10 */ /* 0x000fca00087fe4ff */
[----:B------:R-:W-:Y:S01]  /*0cf0*/  STG.E.U8 desc[UR4][R10.64], R18 ;  /* 0x000000120a007986 */ /* 0x000fe2000c101104 */
[----:B------:R-:W-:Y:S05]  /*0d00*/  EXIT ;  /* 0x000000000000794d */ /* 0x000fea0003800000 */
.L_x_0:
[----:B------:R-:W-:-:S00]  /*0d10*/  BRA `(.L_x_0) ;  /* 0xfffffffc00fc7947 */ /* 0x000fc0000383ffff */
[----:B------:R-:W-:-:S00]  /*0d20*/  NOP ;  /* 0x0000000000007918 */ /* 0x000fc00000000000 */
        /* <DEDUP_REMOVED lines=13> */
.L_x_1:


//--------------------- .nv.shared.reserved.0     --------------------------
	.section	.nv.shared.reserved.0,"aw",@nobits
	.weak		__nv_reservedSMEM_offset_0_alias
	.size		__nv_reservedSMEM_offset_0_alias, 0, 64
	.other		__nv_reservedSMEM_offset_0_alias,@"STO_CUDA_RESERVED_SHARED STV_DEFAULT"
__nv_reservedSMEM_offset_0_alias:
	.zero		0
	.zero		64


//--------------------- .nv.constant0._Z13life3d_kernelPKcPci --------------------------
	.section	.nv.constant0._Z13life3d_kernelPKcPci,"a",@progbits
	.sectionflags	@""
	.align	4
.nv.constant0._Z13life3d_kernelPKcPci:
	.zero		916


//--------------------- SYMBOLS --------------------------

	.type		.nv.reservedSmem.offset0,@object
	.size		.nv.reservedSmem.offset0,0x4
